//
// Generated by NVIDIA NVVM Compiler
//
// Compiler Build ID: CL-36424714
// Cuda compilation tools, release 13.0, V13.0.88
// Based on NVVM 20.0.0
//

.version 9.0
.target sm_100
.address_size 64

	// .globl	_Z11daxpyKernelPdS_S_Pi

.visible .entry _Z11daxpyKernelPdS_S_Pi(
	.param .u64 .ptr .align 1 _Z11daxpyKernelPdS_S_Pi_param_0,
	.param .u64 .ptr .align 1 _Z11daxpyKernelPdS_S_Pi_param_1,
	.param .u64 .ptr .align 1 _Z11daxpyKernelPdS_S_Pi_param_2,
	.param .u64 .ptr .align 1 _Z11daxpyKernelPdS_S_Pi_param_3
)
{
	.reg .pred 	%p<4>;
	.reg .b32 	%r<15>;
	.reg .b64 	%rd<19>;
	.reg .b64 	%fd<11>;

	ld.param.u64 	%rd3, [_Z11daxpyKernelPdS_S_Pi_param_0];
	ld.param.u64 	%rd4, [_Z11daxpyKernelPdS_S_Pi_param_1];
	ld.param.u64 	%rd5, [_Z11daxpyKernelPdS_S_Pi_param_2];
	ld.param.u64 	%rd6, [_Z11daxpyKernelPdS_S_Pi_param_3];
	cvta.to.global.u64 	%rd1, %rd6;
	mov.u32 	%r4, %ntid.x;
	mov.u32 	%r5, %ctaid.x;
	mov.u32 	%r6, %tid.x;
	mad.lo.s32 	%r1, %r4, %r5, %r6;
	setp.gt.s32 	%p1, %r1, 3999999;
	@%p1 bra 	$L__BB0_4;
	mul.hi.s32 	%r7, %r1, 274877907;
	shr.u32 	%r8, %r7, 31;
	shr.s32 	%r9, %r7, 7;
	add.s32 	%r2, %r9, %r8;
	ld.global.u32 	%r3, [%rd1];
	setp.le.s32 	%p2, %r2, %r3;
	@%p2 bra 	$L__BB0_4;
	cvta.to.global.u64 	%rd7, %rd4;
	sub.s32 	%r10, %r2, %r3;
	cvta.to.global.u64 	%rd8, %rd3;
	mul.wide.s32 	%rd9, %r2, 8;
	add.s64 	%rd2, %rd8, %rd9;
	ld.global.f64 	%fd1, [%rd2];
	mad.lo.s32 	%r11, %r10, -2000, %r1;
	mul.wide.s32 	%rd10, %r11, 8;
	add.s64 	%rd11, %rd7, %rd10;
	ld.global.f64 	%fd2, [%rd11];
	mul.f64 	%fd3, %fd1, %fd2;
	mul.wide.s32 	%rd12, %r1, 8;
	add.s64 	%rd13, %rd7, %rd12;
	ld.global.f64 	%fd4, [%rd13];
	sub.f64 	%fd5, %fd4, %fd3;
	st.global.f64 	[%rd13], %fd5;
	mad.lo.s32 	%r12, %r1, 652835029, 17179856;
	shf.l.wrap.b32 	%r13, %r12, %r12, 28;
	setp.gt.u32 	%p3, %r13, 2147482;
	@%p3 bra 	$L__BB0_4;
	cvta.to.global.u64 	%rd14, %rd5;
	ld.global.f64 	%fd6, [%rd2];
	ld.global.u32 	%r14, [%rd1];
	mul.wide.s32 	%rd15, %r14, 8;
	add.s64 	%rd16, %rd14, %rd15;
	ld.global.f64 	%fd7, [%rd16];
	mul.f64 	%fd8, %fd6, %fd7;
	add.s64 	%rd18, %rd14, %rd9;
	ld.global.f64 	%fd9, [%rd18];
	sub.f64 	%fd10, %fd9, %fd8;
	st.global.f64 	[%rd18], %fd10;
$L__BB0_4:
	ret;

}
	// .globl	_Z14swapRowsKernelPdS_S_S_
.visible .entry _Z14swapRowsKernelPdS_S_S_(
	.param .u64 .ptr .align 1 _Z14swapRowsKernelPdS_S_S__param_0,
	.param .u64 .ptr .align 1 _Z14swapRowsKernelPdS_S_S__param_1,
	.param .u64 .ptr .align 1 _Z14swapRowsKernelPdS_S_S__param_2,
	.param .u64 .ptr .align 1 _Z14swapRowsKernelPdS_S_S__param_3
)
{
	.reg .pred 	%p<3>;
	.reg .b32 	%r<5>;
	.reg .b64 	%rd<12>;
	.reg .b64 	%fd<5>;

	ld.param.u64 	%rd1, [_Z14swapRowsKernelPdS_S_S__param_0];
	ld.param.u64 	%rd2, [_Z14swapRowsKernelPdS_S_S__param_1];
	ld.param.u64 	%rd3, [_Z14swapRowsKernelPdS_S_S__param_2];
	ld.param.u64 	%rd4, [_Z14swapRowsKernelPdS_S_S__param_3];
	mov.u32 	%r2, %ntid.x;
	mov.u32 	%r3, %ctaid.x;
	mov.u32 	%r4, %tid.x;
	mad.lo.s32 	%r1, %r2, %r3, %r4;
	setp.gt.s32 	%p1, %r1, 1999;
	@%p1 bra 	$L__BB1_4;
	setp.ne.s32 	%p2, %r1, 0;
	@%p2 bra 	$L__BB1_3;
	cvta.to.global.u64 	%rd5, %rd4;
	cvta.to.global.u64 	%rd6, %rd3;
	ld.global.f64 	%fd1, [%rd6];
	ld.global.f64 	%fd2, [%rd5];
	st.global.f64 	[%rd6], %fd2;
	st.global.f64 	[%rd5], %fd1;
$L__BB1_3:
	cvta.to.global.u64 	%rd7, %rd1;
	mul.wide.s32 	%rd8, %r1, 8;
	add.s64 	%rd9, %rd7, %rd8;
	ld.global.f64 	%fd3, [%rd9];
	cvta.to.global.u64 	%rd10, %rd2;
	add.s64 	%rd11, %rd10, %rd8;
	ld.global.f64 	%fd4, [%rd11];
	st.global.f64 	[%rd9], %fd4;
	st.global.f64 	[%rd11], %fd3;
$L__BB1_4:
	ret;

}
	// .globl	_Z17findSwapRowKernelPdPiS0_
.visible .entry _Z17findSwapRowKernelPdPiS0_(
	.param .u64 .ptr .align 1 _Z17findSwapRowKernelPdPiS0__param_0,
	.param .u64 .ptr .align 1 _Z17findSwapRowKernelPdPiS0__param_1,
	.param .u64 .ptr .align 1 _Z17findSwapRowKernelPdPiS0__param_2
)
{
	.reg .pred 	%p<4>;
	.reg .b32 	%r<10>;
	.reg .b64 	%rd<9>;
	.reg .b64 	%fd<3>;

	ld.param.u64 	%rd2, [_Z17findSwapRowKernelPdPiS0__param_0];
	ld.param.u64 	%rd4, [_Z17findSwapRowKernelPdPiS0__param_1];
	ld.param.u64 	%rd3, [_Z17findSwapRowKernelPdPiS0__param_2];
	cvta.to.global.u64 	%rd5, %rd4;
	ld.global.u32 	%r1, [%rd5];
	setp.gt.s32 	%p1, %r1, 1999;
	mov.b32 	%r5, -1;
	mov.u32 	%r9, %r5;
	@%p1 bra 	$L__BB2_4;
	cvta.to.global.u64 	%rd1, %rd2;
	mov.u32 	%r8, %r1;
$L__BB2_2:
	mad.lo.s32 	%r6, %r8, 2000, %r1;
	mul.wide.s32 	%rd6, %r6, 8;
	add.s64 	%rd7, %rd1, %rd6;
	ld.global.f64 	%fd1, [%rd7];
	abs.f64 	%fd2, %fd1;
	setp.gt.f64 	%p2, %fd2, 0d3EB0C6F7A0B5ED8D;
	mov.u32 	%r9, %r8;
	@%p2 bra 	$L__BB2_4;
	add.s32 	%r8, %r8, 1;
	setp.ne.s32 	%p3, %r8, 2000;
	mov.u32 	%r9, %r5;
	@%p3 bra 	$L__BB2_2;
$L__BB2_4:
	cvta.to.global.u64 	%rd8, %rd3;
	st.global.u32 	[%rd8], %r9;
	ret;

}
	// .globl	_Z19collectCoeffsKernelPdS_Pi
.visible .entry _Z19collectCoeffsKernelPdS_Pi(
	.param .u64 .ptr .align 1 _Z19collectCoeffsKernelPdS_Pi_param_0,
	.param .u64 .ptr .align 1 _Z19collectCoeffsKernelPdS_Pi_param_1,
	.param .u64 .ptr .align 1 _Z19collectCoeffsKernelPdS_Pi_param_2
)
{
	.reg .pred 	%p<3>;
	.reg .b32 	%r<8>;
	.reg .b64 	%rd<13>;
	.reg .b64 	%fd<7>;

	ld.param.u64 	%rd1, [_Z19collectCoeffsKernelPdS_Pi_param_0];
	ld.param.u64 	%rd2, [_Z19collectCoeffsKernelPdS_Pi_param_1];
	ld.param.u64 	%rd3, [_Z19collectCoeffsKernelPdS_Pi_param_2];
	mov.u32 	%r3, %ntid.x;
	mov.u32 	%r4, %ctaid.x;
	mov.u32 	%r5, %tid.x;
	mad.lo.s32 	%r1, %r3, %r4, %r5;
	setp.gt.s32 	%p1, %r1, 1999;
	@%p1 bra 	$L__BB3_4;
	cvta.to.global.u64 	%rd4, %rd3;
	ld.global.u32 	%r2, [%rd4];
	setp.lt.s32 	%p2, %r1, %r2;
	mov.f64 	%fd6, 0d3FF0000000000000;
	@%p2 bra 	$L__BB3_3;
	cvta.to.global.u64 	%rd5, %rd1;
	mad.lo.s32 	%r6, %r1, 2000, %r2;
	mul.wide.s32 	%rd6, %r6, 8;
	add.s64 	%rd7, %rd5, %rd6;
	ld.global.f64 	%fd4, [%rd7];
	mul.lo.s32 	%r7, %r2, 2001;
	mul.wide.s32 	%rd8, %r7, 8;
	add.s64 	%rd9, %rd5, %rd8;
	ld.global.f64 	%fd5, [%rd9];
	div.rn.f64 	%fd6, %fd4, %fd5;
$L__BB3_3:
	cvta.to.global.u64 	%rd10, %rd2;
	mul.wide.s32 	%rd11, %r1, 8;
	add.s64 	%rd12, %rd10, %rd11;
	st.global.f64 	[%rd12], %fd6;
$L__BB3_4:
	ret;

}


// ===== COMPILED SASS (sm_100) =====

	.target	sm_100

	.elftype	@"ET_EXEC"


//--------------------- .note.nv.tkinfo           --------------------------
	.section	.note.nv.tkinfo,"",@"SHT_NOTE"
	.sectionflags	@"SHF_NOTE_NV_TKINFO"
	.tkinfo
        /*0018*/ 	.word	0x00000002
        /*0030*/ 	.string	""
        /*0030*/ 	.string	"ptxas"
        /*0030*/ 	.string	"Cuda compilation tools, release 13.0, V13.0.88"
        /*0030*/ 	.string	"Build cuda_13.0.r13.0/compiler.36424714_0"
        /*0030*/ 	.string	"-arch sm_100 -m 64 "



//--------------------- .note.nv.cuinfo           --------------------------
	.section	.note.nv.cuinfo,"",@"SHT_NOTE"
	.sectionflags	@"SHF_NOTE_NV_CUINFO"
        /*0018*/ 	.short	0x0002
        /*001a*/ 	.short	0x0064
        /*001c*/ 	.short	0x0082
	.zero		2


//--------------------- .nv.info                  --------------------------
	.section	.nv.info,"",@"SHT_CUDA_INFO"
	.align	4


	//----- nvinfo : EIATTR_REGCOUNT
	.align		4
        /*0000*/ 	.byte	0x04, 0x2f
        /*0002*/ 	.short	(.L_1 - .L_0)
	.align		4
.L_0:
        /*0004*/ 	.word	index@(_Z11daxpyKernelPdS_S_Pi)
        /*0008*/ 	.word	0x00000012


	//----- nvinfo : EIATTR_FRAME_SIZE
	.align		4
.L_1:
        /*000c*/ 	.byte	0x04, 0x11
        /*000e*/ 	.short	(.L_3 - .L_2)
	.align		4
.L_2:
        /*0010*/ 	.word	index@(_Z11daxpyKernelPdS_S_Pi)
        /*0014*/ 	.word	0x00000000


	//----- nvinfo : EIATTR_REGCOUNT
	.align		4
.L_3:
        /*0018*/ 	.byte	0x04, 0x2f
        /*001a*/ 	.short	(.L_5 - .L_4)
	.align		4
.L_4:
        /*001c*/ 	.word	index@(_Z14swapRowsKernelPdS_S_S_)
        /*0020*/ 	.word	0x00000010


	//----- nvinfo : EIATTR_FRAME_SIZE
	.align		4
.L_5:
        /*0024*/ 	.byte	0x04, 0x11
        /*0026*/ 	.short	(.L_7 - .L_6)
	.align		4
.L_6:
        /*0028*/ 	.word	index@(_Z14swapRowsKernelPdS_S_S_)
        /*002c*/ 	.word	0x00000000


	//----- nvinfo : EIATTR_REGCOUNT
	.align		4
.L_7:
        /*0030*/ 	.byte	0x04, 0x2f
        /*0032*/ 	.short	(.L_9 - .L_8)
	.align		4
.L_8:
        /*0034*/ 	.word	index@(_Z17findSwapRowKernelPdPiS0_)
        /*0038*/ 	.word	0x0000000a


	//----- nvinfo : EIATTR_FRAME_SIZE
	.align		4
.L_9:
        /*003c*/ 	.byte	0x04, 0x11
        /*003e*/ 	.short	(.L_11 - .L_10)
	.align		4
.L_10:
        /*0040*/ 	.word	index@(_Z17findSwapRowKernelPdPiS0_)
        /*0044*/ 	.word	0x00000000


	//----- nvinfo : EIATTR_REGCOUNT
	.align		4
.L_11:
        /*0048*/ 	.byte	0x04, 0x2f
        /*004a*/ 	.short	(.L_13 - .L_12)
	.align		4
.L_12:
        /*004c*/ 	.word	index@(_Z19collectCoeffsKernelPdS_Pi)
        /*0050*/ 	.word	0x00000019


	//----- nvinfo : EIATTR_FRAME_SIZE
	.align		4
.L_13:
        /*0054*/ 	.byte	0x04, 0x11
        /*0056*/ 	.short	(.L_15 - .L_14)
	.align		4
.L_14:
        /*0058*/ 	.word	index@($__internal_0_$__cuda_sm20_div_rn_f64_full)
        /*005c*/ 	.word	0x00000000


	//----- nvinfo : EIATTR_FRAME_SIZE
	.align		4
.L_15:
        /*0060*/ 	.byte	0x04, 0x11
        /*0062*/ 	.short	(.L_17 - .L_16)
	.align		4
.L_16:
        /*0064*/ 	.word	index@(_Z19collectCoeffsKernelPdS_Pi)
        /*0068*/ 	.word	0x00000000


	//----- nvinfo : EIATTR_MIN_STACK_SIZE
	.align		4
.L_17:
        /*006c*/ 	.byte	0x04, 0x12
        /*006e*/ 	.short	(.L_19 - .L_18)
	.align		4
.L_18:
        /*0070*/ 	.word	index@(_Z19collectCoeffsKernelPdS_Pi)
        /*0074*/ 	.word	0x00000000


	//----- nvinfo : EIATTR_MIN_STACK_SIZE
	.align		4
.L_19:
        /*0078*/ 	.byte	0x04, 0x12
        /*007a*/ 	.short	(.L_21 - .L_20)
	.align		4
.L_20:
        /*007c*/ 	.word	index@(_Z17findSwapRowKernelPdPiS0_)
        /*0080*/ 	.word	0x00000000


	//----- nvinfo : EIATTR_MIN_STACK_SIZE
	.align		4
.L_21:
        /*0084*/ 	.byte	0x04, 0x12
        /*0086*/ 	.short	(.L_23 - .L_22)
	.align		4
.L_22:
        /*0088*/ 	.word	index@(_Z14swapRowsKernelPdS_S_S_)
        /*008c*/ 	.word	0x00000000


	//----- nvinfo : EIATTR_MIN_STACK_SIZE
	.align		4
.L_23:
        /*0090*/ 	.byte	0x04, 0x12
        /*0092*/ 	.short	(.L_25 - .L_24)
	.align		4
.L_24:
        /*0094*/ 	.word	index@(_Z11daxpyKernelPdS_S_Pi)
        /*0098*/ 	.word	0x00000000
.L_25:


//--------------------- .nv.compat                --------------------------
	.section	.nv.compat,"",@"SHT_CUDA_COMPAT_INFO"
	.align	4
        /*0000*/ 	.byte	0x02, 0x09, 0x00, 0x00, 0x02, 0x02, 0x01, 0x00, 0x02, 0x05, 0x05, 0x00, 0x03, 0x07, 0x01, 0x01
        /*0010*/ 	.byte	0x02, 0x03, 0x00, 0x00, 0x02, 0x06, 0x01, 0x00, 0x04, 0x0b, 0x08, 0x00, 0x01, 0x00, 0x00, 0x00
        /*0020*/ 	.byte	0x00, 0x00, 0x00, 0x00


//--------------------- .nv.info._Z19collectCoeffsKernelPdS_Pi --------------------------
	.section	.nv.info._Z19collectCoeffsKernelPdS_Pi,"",@"SHT_CUDA_INFO"
	.sectionflags	@""
	.align	4


	//----- nvinfo : EIATTR_CUDA_API_VERSION
	.align		4
        /*0000*/ 	.byte	0x04, 0x37
        /*0002*/ 	.short	(.L_27 - .L_26)
.L_26:
        /*0004*/ 	.word	0x00000082


	//----- nvinfo : EIATTR_KPARAM_INFO
	.align		4
.L_27:
        /*0008*/ 	.byte	0x04, 0x17
        /*000a*/ 	.short	(.L_29 - .L_28)
.L_28:
        /*000c*/ 	.word	0x00000000
        /*0010*/ 	.short	0x0002
        /*0012*/ 	.short	0x0010
        /*0014*/ 	.byte	0x00, 0xf5, 0x21, 0x00


	//----- nvinfo : EIATTR_KPARAM_INFO
	.align		4
.L_29:
        /*0018*/ 	.byte	0x04, 0x17
        /*001a*/ 	.short	(.L_31 - .L_30)
.L_30:
        /*001c*/ 	.word	0x00000000
        /*0020*/ 	.short	0x0001
        /*0022*/ 	.short	0x0008
        /*0024*/ 	.byte	0x00, 0xf5, 0x21, 0x00


	//----- nvinfo : EIATTR_KPARAM_INFO
	.align		4
.L_31:
        /*0028*/ 	.byte	0x04, 0x17
        /*002a*/ 	.short	(.L_33 - .L_32)
.L_32:
        /*002c*/ 	.word	0x00000000
        /*0030*/ 	.short	0x0000
        /*0032*/ 	.short	0x0000
        /*0034*/ 	.byte	0x00, 0xf5, 0x21, 0x00


	//----- nvinfo : EIATTR_SPARSE_MMA_MASK
	.align		4
.L_33:
        /*0038*/ 	.byte	0x03, 0x50
        /*003a*/ 	.short	0x0000


	//----- nvinfo : EIATTR_MAXREG_COUNT
	.align		4
        /*003c*/ 	.byte	0x03, 0x1b
        /*003e*/ 	.short	0x00ff


	//----- nvinfo : EIATTR_MERCURY_ISA_VERSION
	.align		4
        /*0040*/ 	.byte	0x03, 0x5f
        /*0042*/ 	.short	0x0101


	//----- nvinfo : EIATTR_VRC_CTA_INIT_COUNT
	.align		4
        /*0044*/ 	.byte	0x02, 0x4a
	.zero		1
	.zero		1


	//----- nvinfo : EIATTR_EXIT_INSTR_OFFSETS
	.align		4
        /*0048*/ 	.byte	0x04, 0x1c
        /*004a*/ 	.short	(.L_35 - .L_34)


	//   ....[0]....
.L_34:
        /*004c*/ 	.word	0x00000060


	//   ....[1]....
        /*0050*/ 	.word	0x000002c0


	//----- nvinfo : EIATTR_CRS_STACK_SIZE
	.align		4
.L_35:
        /*0054*/ 	.byte	0x04, 0x1e
        /*0056*/ 	.short	(.L_37 - .L_36)
.L_36:
        /*0058*/ 	.word	0x00000000


	//----- nvinfo : EIATTR_CBANK_PARAM_SIZE
	.align		4
.L_37:
        /*005c*/ 	.byte	0x03, 0x19
        /*005e*/ 	.short	0x0018


	//----- nvinfo : EIATTR_PARAM_CBANK
	.align		4
        /*0060*/ 	.byte	0x04, 0x0a
        /*0062*/ 	.short	(.L_39 - .L_38)
	.align		4
.L_38:
        /*0064*/ 	.word	index@(.nv.constant0._Z19collectCoeffsKernelPdS_Pi)
        /*0068*/ 	.short	0x0380
        /*006a*/ 	.short	0x0018


	//----- nvinfo : EIATTR_SW_WAR
	.align		4
.L_39:
        /*006c*/ 	.byte	0x04, 0x36
        /*006e*/ 	.short	(.L_41 - .L_40)
.L_40:
        /*0070*/ 	.word	0x00000008
.L_41:


//--------------------- .nv.info._Z17findSwapRowKernelPdPiS0_ --------------------------
	.section	.nv.info._Z17findSwapRowKernelPdPiS0_,"",@"SHT_CUDA_INFO"
	.sectionflags	@""
	.align	4


	//----- nvinfo : EIATTR_CUDA_API_VERSION
	.align		4
        /*0000*/ 	.byte	0x04, 0x37
        /*0002*/ 	.short	(.L_43 - .L_42)
.L_42:
        /*0004*/ 	.word	0x00000082


	//----- nvinfo : EIATTR_KPARAM_INFO
	.align		4
.L_43:
        /*0008*/ 	.byte	0x04, 0x17
        /*000a*/ 	.short	(.L_45 - .L_44)
.L_44:
        /*000c*/ 	.word	0x00000000
        /*0010*/ 	.short	0x0002
        /*0012*/ 	.short	0x0010
        /*0014*/ 	.byte	0x00, 0xf5, 0x21, 0x00


	//----- nvinfo : EIATTR_KPARAM_INFO
	.align		4
.L_45:
        /*0018*/ 	.byte	0x04, 0x17
        /*001a*/ 	.short	(.L_47 - .L_46)
.L_46:
        /*001c*/ 	.word	0x00000000
        /*0020*/ 	.short	0x0001
        /*0022*/ 	.short	0x0008
        /*0024*/ 	.byte	0x00, 0xf5, 0x21, 0x00


	//----- nvinfo : EIATTR_KPARAM_INFO
	.align		4
.L_47:
        /*0028*/ 	.byte	0x04, 0x17
        /*002a*/ 	.short	(.L_49 - .L_48)
.L_48:
        /*002c*/ 	.word	0x00000000
        /*0030*/ 	.short	0x0000
        /*0032*/ 	.short	0x0000
        /*0034*/ 	.byte	0x00, 0xf5, 0x21, 0x00


	//----- nvinfo : EIATTR_SPARSE_MMA_MASK
	.align		4
.L_49:
        /*0038*/ 	.byte	0x03, 0x50
        /*003a*/ 	.short	0x0000


	//----- nvinfo : EIATTR_MAXREG_COUNT
	.align		4
        /*003c*/ 	.byte	0x03, 0x1b
        /*003e*/ 	.short	0x00ff


	//----- nvinfo : EIATTR_MERCURY_ISA_VERSION
	.align		4
        /*0040*/ 	.byte	0x03, 0x5f
        /*0042*/ 	.short	0x0101


	//----- nvinfo : EIATTR_VRC_CTA_INIT_COUNT
	.align		4
        /*0044*/ 	.byte	0x02, 0x4a
	.zero		1
	.zero		1


	//----- nvinfo : EIATTR_EXIT_INSTR_OFFSETS
	.align		4
        /*0048*/ 	.byte	0x04, 0x1c
        /*004a*/ 	.short	(.L_51 - .L_50)


	//   ....[0]....
.L_50:
        /*004c*/ 	.word	0x00000160


	//----- nvinfo : EIATTR_CBANK_PARAM_SIZE
	.align		4
.L_51:
        /*0050*/ 	.byte	0x03, 0x19
        /*0052*/ 	.short	0x0018


	//----- nvinfo : EIATTR_PARAM_CBANK
	.align		4
        /*0054*/ 	.byte	0x04, 0x0a
        /*0056*/ 	.short	(.L_53 - .L_52)
	.align		4
.L_52:
        /*0058*/ 	.word	index@(.nv.constant0._Z17findSwapRowKernelPdPiS0_)
        /*005c*/ 	.short	0x0380
        /*005e*/ 	.short	0x0018


	//----- nvinfo : EIATTR_SW_WAR
	.align		4
.L_53:
        /*0060*/ 	.byte	0x04, 0x36
        /*0062*/ 	.short	(.L_55 - .L_54)
.L_54:
        /*0064*/ 	.word	0x00000008
.L_55:


//--------------------- .nv.info._Z14swapRowsKernelPdS_S_S_ --------------------------
	.section	.nv.info._Z14swapRowsKernelPdS_S_S_,"",@"SHT_CUDA_INFO"
	.sectionflags	@""
	.align	4


	//----- nvinfo : EIATTR_CUDA_API_VERSION
	.align		4
        /*0000*/ 	.byte	0x04, 0x37
        /*0002*/ 	.short	(.L_57 - .L_56)
.L_56:
        /*0004*/ 	.word	0x00000082


	//----- nvinfo : EIATTR_KPARAM_INFO
	.align		4
.L_57:
        /*0008*/ 	.byte	0x04, 0x17
        /*000a*/ 	.short	(.L_59 - .L_58)
.L_58:
        /*000c*/ 	.word	0x00000000
        /*0010*/ 	.short	0x0003
        /*0012*/ 	.short	0x0018
        /*0014*/ 	.byte	0x00, 0xf5, 0x21, 0x00


	//----- nvinfo : EIATTR_KPARAM_INFO
	.align		4
.L_59:
        /*0018*/ 	.byte	0x04, 0x17
        /*001a*/ 	.short	(.L_61 - .L_60)
.L_60:
        /*001c*/ 	.word	0x00000000
        /*0020*/ 	.short	0x0002
        /*0022*/ 	.short	0x0010
        /*0024*/ 	.byte	0x00, 0xf5, 0x21, 0x00


	//----- nvinfo : EIATTR_KPARAM_INFO
	.align		4
.L_61:
        /*0028*/ 	.byte	0x04, 0x17
        /*002a*/ 	.short	(.L_63 - .L_62)
.L_62:
        /*002c*/ 	.word	0x00000000
        /*0030*/ 	.short	0x0001
        /*0032*/ 	.short	0x0008
        /*0034*/ 	.byte	0x00, 0xf5, 0x21, 0x00


	//----- nvinfo : EIATTR_KPARAM_INFO
	.align		4
.L_63:
        /*0038*/ 	.byte	0x04, 0x17
        /*003a*/ 	.short	(.L_65 - .L_64)
.L_64:
        /*003c*/ 	.word	0x00000000
        /*0040*/ 	.short	0x0000
        /*0042*/ 	.short	0x0000
        /*0044*/ 	.byte	0x00, 0xf5, 0x21, 0x00


	//----- nvinfo : EIATTR_SPARSE_MMA_MASK
	.align		4
.L_65:
        /*0048*/ 	.byte	0x03, 0x50
        /*004a*/ 	.short	0x0000


	//----- nvinfo : EIATTR_MAXREG_COUNT
	.align		4
        /*004c*/ 	.byte	0x03, 0x1b
        /*004e*/ 	.short	0x00ff


	//----- nvinfo : EIATTR_MERCURY_ISA_VERSION
	.align		4
        /*0050*/ 	.byte	0x03, 0x5f
        /*0052*/ 	.short	0x0101


	//----- nvinfo : EIATTR_VRC_CTA_INIT_COUNT
	.align		4
        /*0054*/ 	.byte	0x02, 0x4a
	.zero		1
	.zero		1


	//----- nvinfo : EIATTR_EXIT_INSTR_OFFSETS
	.align		4
        /*0058*/ 	.byte	0x04, 0x1c
        /*005a*/ 	.short	(.L_67 - .L_66)


	//   ....[0]....
.L_66:
        /*005c*/ 	.word	0x00000060


	//   ....[1]....
        /*0060*/ 	.word	0x000001a0


	//----- nvinfo : EIATTR_CRS_STACK_SIZE
	.align		4
.L_67:
        /*0064*/ 	.byte	0x04, 0x1e
        /*0066*/ 	.short	(.L_69 - .L_68)
.L_68:
        /*0068*/ 	.word	0x00000000


	//----- nvinfo : EIATTR_CBANK_PARAM_SIZE
	.align		4
.L_69:
        /*006c*/ 	.byte	0x03, 0x19
        /*006e*/ 	.short	0x0020


	//----- nvinfo : EIATTR_PARAM_CBANK
	.align		4
        /*0070*/ 	.byte	0x04, 0x0a
        /*0072*/ 	.short	(.L_71 - .L_70)
	.align		4
.L_70:
        /*0074*/ 	.word	index@(.nv.constant0._Z14swapRowsKernelPdS_S_S_)
        /*0078*/ 	.short	0x0380
        /*007a*/ 	.short	0x0020


	//----- nvinfo : EIATTR_SW_WAR
	.align		4
.L_71:
        /*007c*/ 	.byte	0x04, 0x36
        /*007e*/ 	.short	(.L_73 - .L_72)
.L_72:
        /*0080*/ 	.word	0x00000008
.L_73:


//--------------------- .nv.info._Z11daxpyKernelPdS_S_Pi --------------------------
	.section	.nv.info._Z11daxpyKernelPdS_S_Pi,"",@"SHT_CUDA_INFO"
	.sectionflags	@""
	.align	4


	//----- nvinfo : EIATTR_CUDA_API_VERSION
	.align		4
        /*0000*/ 	.byte	0x04, 0x37
        /*0002*/ 	.short	(.L_75 - .L_74)
.L_74:
        /*0004*/ 	.word	0x00000082


	//----- nvinfo : EIATTR_KPARAM_INFO
	.align		4
.L_75:
        /*0008*/ 	.byte	0x04, 0x17
        /*000a*/ 	.short	(.L_77 - .L_76)
.L_76:
        /*000c*/ 	.word	0x00000000
        /*0010*/ 	.short	0x0003
        /*0012*/ 	.short	0x0018
        /*0014*/ 	.byte	0x00, 0xf5, 0x21, 0x00


	//----- nvinfo : EIATTR_KPARAM_INFO
	.align		4
.L_77:
        /*0018*/ 	.byte	0x04, 0x17
        /*001a*/ 	.short	(.L_79 - .L_78)
.L_78:
        /*001c*/ 	.word	0x00000000
        /*0020*/ 	.short	0x0002
        /*0022*/ 	.short	0x0010
        /*0024*/ 	.byte	0x00, 0xf5, 0x21, 0x00


	//----- nvinfo : EIATTR_KPARAM_INFO
	.align		4
.L_79:
        /*0028*/ 	.byte	0x04, 0x17
        /*002a*/ 	.short	(.L_81 - .L_80)
.L_80:
        /*002c*/ 	.word	0x00000000
        /*0030*/ 	.short	0x0001
        /*0032*/ 	.short	0x0008
        /*0034*/ 	.byte	0x00, 0xf5, 0x21, 0x00


	//----- nvinfo : EIATTR_KPARAM_INFO
	.align		4
.L_81:
        /*0038*/ 	.byte	0x04, 0x17
        /*003a*/ 	.short	(.L_83 - .L_82)
.L_82:
        /*003c*/ 	.word	0x00000000
        /*0040*/ 	.short	0x0000
        /*0042*/ 	.short	0x0000
        /*0044*/ 	.byte	0x00, 0xf5, 0x21, 0x00


	//----- nvinfo : EIATTR_SPARSE_MMA_MASK
	.align		4
.L_83:
        /*0048*/ 	.byte	0x03, 0x50
        /*004a*/ 	.short	0x0000


	//----- nvinfo : EIATTR_MAXREG_COUNT
	.align		4
        /*004c*/ 	.byte	0x03, 0x1b
        /*004e*/ 	.short	0x00ff


	//----- nvinfo : EIATTR_MERCURY_ISA_VERSION
	.align		4
        /*0050*/ 	.byte	0x03, 0x5f
        /*0052*/ 	.short	0x0101


	//----- nvinfo : EIATTR_VRC_CTA_INIT_COUNT
	.align		4
        /*0054*/ 	.byte	0x02, 0x4a
	.zero		1
	.zero		1


	//----- nvinfo : EIATTR_EXIT_INSTR_OFFSETS
	.align		4
        /*0058*/ 	.byte	0x04, 0x1c
        /*005a*/ 	.short	(.L_85 - .L_84)


	//   ....[0]....
.L_84:
        /*005c*/ 	.word	0x00000060


	//   ....[1]....
        /*0060*/ 	.word	0x000000e0


	//   ....[2]....
        /*0064*/ 	.word	0x000001f0


	//   ....[3]....
        /*0068*/ 	.word	0x00000290


	//----- nvinfo : EIATTR_CBANK_PARAM_SIZE
	.align		4
.L_85:
        /*006c*/ 	.byte	0x03, 0x19
        /*006e*/ 	.short	0x0020


	//----- nvinfo : EIATTR_PARAM_CBANK
	.align		4
        /*0070*/ 	.byte	0x04, 0x0a
        /*0072*/ 	.short	(.L_87 - .L_86)
	.align		4
.L_86:
        /*0074*/ 	.word	index@(.nv.constant0._Z11daxpyKernelPdS_S_Pi)
        /*0078*/ 	.short	0x0380
        /*007a*/ 	.short	0x0020


	//----- nvinfo : EIATTR_SW_WAR
	.align		4
.L_87:
        /*007c*/ 	.byte	0x04, 0x36
        /*007e*/ 	.short	(.L_89 - .L_88)
.L_88:
        /*0080*/ 	.word	0x00000008
.L_89:


//--------------------- .nv.callgraph             --------------------------
	.section	.nv.callgraph,"",@"SHT_CUDA_CALLGRAPH"
	.align	4
	.sectionentsize	8
	.align		4
        /*0000*/ 	.word	0x00000000
	.align		4
        /*0004*/ 	.word	0xffffffff
	.align		4
        /*0008*/ 	.word	0x00000000
	.align		4
        /*000c*/ 	.word	0xfffffffe
	.align		4
        /*0010*/ 	.word	0x00000000
	.align		4
        /*0014*/ 	.word	0xfffffffd
	.align		4
        /*0018*/ 	.word	0x00000000
	.align		4
        /*001c*/ 	.word	0xfffffffc


//--------------------- .text._Z19collectCoeffsKernelPdS_Pi --------------------------
	.section	.text._Z19collectCoeffsKernelPdS_Pi,"ax",@progbits
	.align	128
        .global         _Z19collectCoeffsKernelPdS_Pi
        .type           _Z19collectCoeffsKernelPdS_Pi,@function
        .size           _Z19collectCoeffsKernelPdS_Pi,(.L_x_16 - _Z19collectCoeffsKernelPdS_Pi)
        .other          _Z19collectCoeffsKernelPdS_Pi,@"STO_CUDA_ENTRY STV_DEFAULT"
_Z19collectCoeffsKernelPdS_Pi:
.text._Z19collectCoeffsKernelPdS_Pi:
[----:B------:R-:W-:Y:S01]  /*0000*/  LDC R1, c[0x0][0x37c] ;  /* 0x0000df00ff017b82 */ /* 0x000fe20000000800 */
[----:B------:R-:W0:Y:S01]  /*0010*/  S2R R0, SR_CTAID.X ;  /* 0x0000000000007919 */ /* 0x000e220000002500 */
[----:B------:R-:W0:Y:S01]  /*0020*/  LDCU UR4, c[0x0][0x360] ;  /* 0x00006c00ff0477ac */ /* 0x000e220008000800 */
[----:B------:R-:W0:Y:S02]  /*0030*/  S2R R3, SR_TID.X ;  /* 0x0000000000037919 */ /* 0x000e240000002100 */
[----:B0-----:R-:W-:-:S05]  /*0040*/  IMAD R0, R0, UR4, R3 ;  /* 0x0000000400007c24 */ /* 0x001fca000f8e0203 */
[----:B------:R-:W-:-:S13]  /*0050*/  ISETP.GT.AND P0, PT, R0, 0x7cf, PT ;  /* 0x000007cf0000780c */ /* 0x000fda0003f04270 */
[----:B------:R-:W-:Y:S05]  /*0060*/  @P0 EXIT ;  /* 0x000000000000094d */ /* 0x000fea0003800000 */
[----:B------:R-:W0:Y:S01]  /*0070*/  LDC.64 R2, c[0x0][0x390] ;  /* 0x0000e400ff027b82 */ /* 0x000e220000000a00 */
[----:B------:R-:W0:Y:S02]  /*0080*/  LDCU.64 UR4, c[0x0][0x358] ;  /* 0x00006b00ff0477ac */ /* 0x000e240008000a00 */
[----:B0-----:R0:W2:Y:S01]  /*0090*/  LDG.E R9, desc[UR4][R2.64] ;  /* 0x0000000402097981 */ /* 0x0010a2000c1e1900 */
[----:B------:R-:W-:Y:S01]  /*00a0*/  BSSY.RECONVERGENT B0, `(.L_x_0) ;  /* 0x000001e000007945 */ /* 0x000fe20003800200 */
[----:B0-----:R-:W-:Y:S02]  /*00b0*/  IMAD.MOV.U32 R2, RZ, RZ, 0x0 ;  /* 0x00000000ff027424 */ /* 0x001fe400078e00ff */
[----:B------:R-:W-:Y:S01]  /*00c0*/  IMAD.MOV.U32 R3, RZ, RZ, 0x3ff00000 ;  /* 0x3ff00000ff037424 */ /* 0x000fe200078e00ff */
[----:B--2---:R-:W-:-:S13]  /*00d0*/  ISETP.GE.AND P0, PT, R0, R9, PT ;  /* 0x000000090000720c */ /* 0x004fda0003f06270 */
[----:B------:R-:W-:Y:S05]  /*00e0*/  @!P0 BRA `(.L_x_1) ;  /* 0x0000000000648947 */ /* 0x000fea0003800000 */
[----:B------:R-:W0:Y:S01]  /*00f0*/  LDC.64 R6, c[0x0][0x380] ;  /* 0x0000e000ff067b82 */ /* 0x000e220000000a00 */
[----:B------:R-:W-:-:S04]  /*0100*/  IMAD R5, R9, 0x7d1, RZ ;  /* 0x000007d109057824 */ /* 0x000fc800078e02ff */
[----:B0-----:R-:W-:-:S06]  /*0110*/  IMAD.WIDE R4, R5, 0x8, R6 ;  /* 0x0000000805047825 */ /* 0x001fcc00078e0206 */
[----:B------:R-:W2:Y:S01]  /*0120*/  LDG.E.64 R4, desc[UR4][R4.64] ;  /* 0x0000000404047981 */ /* 0x000ea2000c1e1b00 */
[----:B------:R-:W-:-:S04]  /*0130*/  IMAD R9, R0, 0x7d0, R9 ;  /* 0x000007d000097824 */ /* 0x000fc800078e0209 */
[----:B------:R-:W-:-:S06]  /*0140*/  IMAD.WIDE R6, R9, 0x8, R6 ;  /* 0x0000000809067825 */ /* 0x000fcc00078e0206 */
[----:B------:R-:W3:Y:S01]  /*0150*/  LDG.E.64 R6, desc[UR4][R6.64] ;  /* 0x0000000406067981 */ /* 0x000ee2000c1e1b00 */
[----:B------:R-:W-:Y:S01]  /*0160*/  IMAD.MOV.U32 R2, RZ, RZ, 0x1 ;  /* 0x00000001ff027424 */ /* 0x000fe200078e00ff */
[----:B------:R-:W-:Y:S01]  /*0170*/  BSSY.RECONVERGENT B1, `(.L_x_1) ;  /* 0x0000010000017945 */ /* 0x000fe20003800200 */
[----:B--2---:R-:W0:Y:S01]  /*0180*/  MUFU.RCP64H R3, R5 ;  /* 0x0000000500037308 */ /* 0x004e220000001800 */
[----:B---3--:R-:W-:-:S03]  /*0190*/  FSETP.GEU.AND P1, PT, |R7|, 6.5827683646048100446e-37, PT ;  /* 0x036000000700780b */ /* 0x008fc60003f2e200 */
[----:B0-----:R-:W-:-:S08]  /*01a0*/  DFMA R8, -R4, R2, 1 ;  /* 0x3ff000000408742b */ /* 0x001fd00000000102 */
[----:B------:R-:W-:-:S08]  /*01b0*/  DFMA R8, R8, R8, R8 ;  /* 0x000000080808722b */ /* 0x000fd00000000008 */
[----:B------:R-:W-:-:S08]  /*01c0*/  DFMA R8, R2, R8, R2 ;  /* 0x000000080208722b */ /* 0x000fd00000000002 */
[----:B------:R-:W-:-:S08]  /*01d0*/  DFMA R2, -R4, R8, 1 ;  /* 0x3ff000000402742b */ /* 0x000fd00000000108 */
[----:B------:R-:W-:-:S08]  /*01e0*/  DFMA R2, R8, R2, R8 ;  /* 0x000000020802722b */ /* 0x000fd00000000008 */
[----:B------:R-:W-:-:S08]  /*01f0*/  DMUL R8, R6, R2 ;  /* 0x0000000206087228 */ /* 0x000fd00000000000 */
[----:B------:R-:W-:-:S08]  /*0200*/  DFMA R10, -R4, R8, R6 ;  /* 0x00000008040a722b */ /* 0x000fd00000000106 */
[----:B------:R-:W-:-:S10]  /*0210*/  DFMA R2, R2, R10, R8 ;  /* 0x0000000a0202722b */ /* 0x000fd40000000008 */
[----:B------:R-:W-:-:S05]  /*0220*/  FFMA R8, RZ, R5, R3 ;  /* 0x00000005ff087223 */ /* 0x000fca0000000003 */
[----:B------:R-:W-:-:S13]  /*0230*/  FSETP.GT.AND P0, PT, |R8|, 1.469367938527859385e-39, PT ;  /* 0x001000000800780b */ /* 0x000fda0003f04200 */
[----:B------:R-:W-:Y:S05]  /*0240*/  @P0 BRA P1, `(.L_x_2) ;  /* 0x0000000000080947 */ /* 0x000fea0000800000 */
[----:B------:R-:W-:-:S07]  /*0250*/  MOV R10, 0x270 ;  /* 0x00000270000a7802 */ /* 0x000fce0000000f00 */
[----:B------:R-:W-:Y:S05]  /*0260*/  CALL.REL.NOINC `($__internal_0_$__cuda_sm20_div_rn_f64_full) ;  /* 0x0000000000187944 */ /* 0x000fea0003c00000 */
.L_x_2:
[----:B------:R-:W-:Y:S05]  /*0270*/  BSYNC.RECONVERGENT B1 ;  /* 0x0000000000017941 */ /* 0x000fea0003800200 */
.L_x_1:
[----:B------:R-:W-:Y:S05]  /*0280*/  BSYNC.RECONVERGENT B0 ;  /* 0x0000000000007941 */ /* 0x000fea0003800200 */
.L_x_0:
[----:B------:R-:W0:Y:S02]  /*0290*/  LDC.64 R4, c[0x0][0x388] ;  /* 0x0000e200ff047b82 */ /* 0x000e240000000a00 */
[----:B0-----:R-:W-:-:S05]  /*02a0*/  IMAD.WIDE R4, R0, 0x8, R4 ;  /* 0x0000000800047825 */ /* 0x001fca00078e0204 */
[----:B------:R-:W-:Y:S01]  /*02b0*/  STG.E.64 desc[UR4][R4.64], R2 ;  /* 0x0000000204007986 */ /* 0x000fe2000c101b04 */
[----:B------:R-:W-:Y:S05]  /*02c0*/  EXIT ;  /* 0x000000000000794d */ /* 0x000fea0003800000 */
        .weak           $__internal_0_$__cuda_sm20_div_rn_f64_full
        .type           $__internal_0_$__cuda_sm20_div_rn_f64_full,@function
        .size           $__internal_0_$__cuda_sm20_div_rn_f64_full,(.L_x_16 - $__internal_0_$__cuda_sm20_div_rn_f64_full)
$__internal_0_$__cuda_sm20_div_rn_f64_full:
[C---:B------:R-:W-:Y:S01]  /*02d0*/  FSETP.GEU.AND P0, PT, |R5|.reuse, 1.469367938527859385e-39, PT ;  /* 0x001000000500780b */ /* 0x040fe20003f0e200 */
[----:B------:R-:W-:Y:S01]  /*02e0*/  IMAD.MOV.U32 R16, RZ, RZ, 0x1 ;  /* 0x00000001ff107424 */ /* 0x000fe200078e00ff */
[----:B------:R-:W-:Y:S01]  /*02f0*/  LOP3.LUT R2, R5, 0x800fffff, RZ, 0xc0, !PT ;  /* 0x800fffff05027812 */ /* 0x000fe200078ec0ff */
[----:B------:R-:W-:Y:S01]  /*0300*/  BSSY.RECONVERGENT B2, `(.L_x_3) ;  /* 0x0000055000027945 */ /* 0x000fe20003800200 */
[C---:B------:R-:W-:Y:S02]  /*0310*/  FSETP.GEU.AND P2, PT, |R7|.reuse, 1.469367938527859385e-39, PT ;  /* 0x001000000700780b */ /* 0x040fe40003f4e200 */
[----:B------:R-:W-:Y:S01]  /*0320*/  LOP3.LUT R3, R2, 0x3ff00000, RZ, 0xfc, !PT ;  /* 0x3ff0000002037812 */ /* 0x000fe200078efcff */
[----:B------:R-:W-:Y:S01]  /*0330*/  IMAD.MOV.U32 R2, RZ, RZ, R4 ;  /* 0x000000ffff027224 */ /* 0x000fe200078e0004 */
[----:B------:R-:W-:Y:S02]  /*0340*/  LOP3.LUT R11, R7, 0x7ff00000, RZ, 0xc0, !PT ;  /* 0x7ff00000070b7812 */ /* 0x000fe400078ec0ff */
[----:B------:R-:W-:-:S03]  /*0350*/  LOP3.LUT R14, R5, 0x7ff00000, RZ, 0xc0, !PT ;  /* 0x7ff00000050e7812 */ /* 0x000fc600078ec0ff */
[----:B------:R-:W-:Y:S01]  /*0360*/  @!P0 DMUL R2, R4, 8.98846567431157953865e+307 ;  /* 0x7fe0000004028828 */ /* 0x000fe20000000000 */
[----:B------:R-:W-:-:S03]  /*0370*/  ISETP.GE.U32.AND P1, PT, R11, R14, PT ;  /* 0x0000000e0b00720c */ /* 0x000fc60003f26070 */
[----:B------:R-:W-:Y:S01]  /*0380*/  @!P2 LOP3.LUT R12, R5, 0x7ff00000, RZ, 0xc0, !PT ;  /* 0x7ff00000050ca812 */ /* 0x000fe200078ec0ff */
[----:B------:R-:W-:Y:S01]  /*0390*/  @!P2 IMAD.MOV.U32 R18, RZ, RZ, RZ ;  /* 0x000000ffff12a224 */ /* 0x000fe200078e00ff */
[----:B------:R-:W0:Y:S02]  /*03a0*/  MUFU.RCP64H R17, R3 ;  /* 0x0000000300117308 */ /* 0x000e240000001800 */
[----:B------:R-:W-:Y:S01]  /*03b0*/  @!P2 ISETP.GE.U32.AND P3, PT, R11, R12, PT ;  /* 0x0000000c0b00a20c */ /* 0x000fe20003f66070 */
[----:B------:R-:W-:-:S05]  /*03c0*/  IMAD.MOV.U32 R12, RZ, RZ, 0x1ca00000 ;  /* 0x1ca00000ff0c7424 */ /* 0x000fca00078e00ff */
[----:B------:R-:W-:-:S04]  /*03d0*/  @!P2 SEL R13, R12, 0x63400000, !P3 ;  /* 0x634000000c0da807 */ /* 0x000fc80005800000 */
[----:B------:R-:W-:-:S04]  /*03e0*/  @!P2 LOP3.LUT R13, R13, 0x80000000, R7, 0xf8, !PT ;  /* 0x800000000d0da812 */ /* 0x000fc800078ef807 */
[----:B------:R-:W-:Y:S01]  /*03f0*/  @!P2 LOP3.LUT R19, R13, 0x100000, RZ, 0xfc, !PT ;  /* 0x001000000d13a812 */ /* 0x000fe200078efcff */
[----:B0-----:R-:W-:-:S08]  /*0400*/  DFMA R8, R16, -R2, 1 ;  /* 0x3ff000001008742b */ /* 0x001fd00000000802 */
[----:B------:R-:W-:-:S08]  /*0410*/  DFMA R8, R8, R8, R8 ;  /* 0x000000080808722b */ /* 0x000fd00000000008 */
[----:B------:R-:W-:Y:S01]  /*0420*/  DFMA R16, R16, R8, R16 ;  /* 0x000000081010722b */ /* 0x000fe20000000010 */
[----:B------:R-:W-:Y:S01]  /*0430*/  SEL R9, R12, 0x63400000, !P1 ;  /* 0x634000000c097807 */ /* 0x000fe20004800000 */
[----:B------:R-:W-:-:S03]  /*0440*/  IMAD.MOV.U32 R8, RZ, RZ, R6 ;  /* 0x000000ffff087224 */ /* 0x000fc600078e0006 */
[----:B------:R-:W-:-:S03]  /*0450*/  LOP3.LUT R9, R9, 0x800fffff, R7, 0xf8, !PT ;  /* 0x800fffff09097812 */ /* 0x000fc600078ef807 */
[----:B------:R-:W-:-:S03]  /*0460*/  DFMA R20, R16, -R2, 1 ;  /* 0x3ff000001014742b */ /* 0x000fc60000000802 */
[----:B------:R-:W-:-:S05]  /*0470*/  @!P2 DFMA R8, R8, 2, -R18 ;  /* 0x400000000808a82b */ /* 0x000fca0000000812 */
[----:B------:R-:W-:Y:S01]  /*0480*/  DFMA R16, R16, R20, R16 ;  /* 0x000000141010722b */ /* 0x000fe20000000010 */
[----:B------:R-:W-:Y:S02]  /*0490*/  IMAD.MOV.U32 R21, RZ, RZ, R11 ;  /* 0x000000ffff157224 */ /* 0x000fe400078e000b */
[----:B------:R-:W-:Y:S01]  /*04a0*/  IMAD.MOV.U32 R20, RZ, RZ, R14 ;  /* 0x000000ffff147224 */ /* 0x000fe200078e000e */
[----:B------:R-:W-:Y:S02]  /*04b0*/  @!P0 LOP3.LUT R20, R3, 0x7ff00000, RZ, 0xc0, !PT ;  /* 0x7ff0000003148812 */ /* 0x000fe400078ec0ff */
[----:B------:R-:W-:Y:S02]  /*04c0*/  @!P2 LOP3.LUT R21, R9, 0x7ff00000, RZ, 0xc0, !PT ;  /* 0x7ff000000915a812 */ /* 0x000fe400078ec0ff */
[----:B------:R-:W-:Y:S01]  /*04d0*/  DMUL R18, R16, R8 ;  /* 0x0000000810127228 */ /* 0x000fe20000000000 */
[----:B------:R-:W-:Y:S02]  /*04e0*/  VIADD R22, R20, 0xffffffff ;  /* 0xffffffff14167836 */ /* 0x000fe40000000000 */
[----:B------:R-:W-:-:S05]  /*04f0*/  VIADD R13, R21, 0xffffffff ;  /* 0xffffffff150d7836 */ /* 0x000fca0000000000 */
[----:B------:R-:W-:Y:S01]  /*0500*/  DFMA R14, R18, -R2, R8 ;  /* 0x80000002120e722b */ /* 0x000fe20000000008 */
[----:B------:R-:W-:-:S04]  /*0510*/  ISETP.GT.U32.AND P0, PT, R13, 0x7feffffe, PT ;  /* 0x7feffffe0d00780c */ /* 0x000fc80003f04070 */
[----:B------:R-:W-:-:S03]  /*0520*/  ISETP.GT.U32.OR P0, PT, R22, 0x7feffffe, P0 ;  /* 0x7feffffe1600780c */ /* 0x000fc60000704470 */
[----:B------:R-:W-:-:S10]  /*0530*/  DFMA R14, R16, R14, R18 ;  /* 0x0000000e100e722b */ /* 0x000fd40000000012 */
[----:B------:R-:W-:Y:S05]  /*0540*/  @P0 BRA `(.L_x_4) ;  /* 0x00000000006c0947 */ /* 0x000fea0003800000 */
[----:B------:R-:W-:-:S04]  /*0550*/  LOP3.LUT R16, R5, 0x7ff00000, RZ, 0xc0, !PT ;  /* 0x7ff0000005107812 */ /* 0x000fc800078ec0ff */
[CC--:B------:R-:W-:Y:S02]  /*0560*/  VIADDMNMX R6, R11.reuse, -R16.reuse, 0xb9600000, !PT ;  /* 0xb96000000b067446 */ /* 0x0c0fe40007800910 */
[----:B------:R-:W-:Y:S02]  /*0570*/  ISETP.GE.U32.AND P0, PT, R11, R16, PT ;  /* 0x000000100b00720c */ /* 0x000fe40003f06070 */
[----:B------:R-:W-:Y:S02]  /*0580*/  VIMNMX R6, PT, PT, R6, 0x46a00000, PT ;  /* 0x46a0000006067848 */ /* 0x000fe40003fe0100 */
[----:B------:R-:W-:-:S05]  /*0590*/  SEL R11, R12, 0x63400000, !P0 ;  /* 0x634000000c0b7807 */ /* 0x000fca0004000000 */
[----:B------:R-:W-:Y:S02]  /*05a0*/  IMAD.IADD R11, R6, 0x1, -R11 ;  /* 0x00000001060b7824 */ /* 0x000fe400078e0a0b */
[----:B------:R-:W-:Y:S02]  /*05b0*/  IMAD.MOV.U32 R6, RZ, RZ, RZ ;  /* 0x000000ffff067224 */ /* 0x000fe400078e00ff */
[----:B------:R-:W-:-:S06]  /*05c0*/  VIADD R7, R11, 0x7fe00000 ;  /* 0x7fe000000b077836 */ /* 0x000fcc0000000000 */
[----:B------:R-:W-:-:S10]  /*05d0*/  DMUL R12, R14, R6 ;  /* 0x000000060e0c7228 */ /* 0x000fd40000000000 */
[----:B------:R-:W-:-:S13]  /*05e0*/  FSETP.GTU.AND P0, PT, |R13|, 1.469367938527859385e-39, PT ;  /* 0x001000000d00780b */ /* 0x000fda0003f0c200 */
[----:B------:R-:W-:Y:S05]  /*05f0*/  @P0 BRA `(.L_x_5) ;  /* 0x0000000000940947 */ /* 0x000fea0003800000 */
[----:B------:R-:W-:Y:S01]  /*0600*/  DFMA R2, R14, -R2, R8 ;  /* 0x800000020e02722b */ /* 0x000fe20000000008 */
[----:B------:R-:W-:-:S09]  /*0610*/  IMAD.MOV.U32 R6, RZ, RZ, RZ ;  /* 0x000000ffff067224 */ /* 0x000fd200078e00ff */
[C---:B------:R-:W-:Y:S02]  /*0620*/  FSETP.NEU.AND P0, PT, R3.reuse, RZ, PT ;  /* 0x000000ff0300720b */ /* 0x040fe40003f0d000 */
[----:B------:R-:W-:-:S04]  /*0630*/  LOP3.LUT R5, R3, 0x80000000, R5, 0x48, !PT ;  /* 0x8000000003057812 */ /* 0x000fc800078e4805 */
[----:B------:R-:W-:-:S07]  /*0640*/  LOP3.LUT R7, R5, R7, RZ, 0xfc, !PT ;  /* 0x0000000705077212 */ /* 0x000fce00078efcff */
[----:B------:R-:W-:Y:S05]  /*0650*/  @!P0 BRA `(.L_x_5) ;  /* 0x00000000007c8947 */ /* 0x000fea0003800000 */
[----:B------:R-:W-:Y:S01]  /*0660*/  IMAD.MOV R3, RZ, RZ, -R11 ;  /* 0x000000ffff037224 */ /* 0x000fe200078e0a0b */
[----:B------:R-:W-:Y:S01]  /*0670*/  DMUL.RP R6, R14, R6 ;  /* 0x000000060e067228 */ /* 0x000fe20000008000 */
[----:B------:R-:W-:Y:S01]  /*0680*/  IMAD.MOV.U32 R2, RZ, RZ, RZ ;  /* 0x000000ffff027224 */ /* 0x000fe200078e00ff */
[----:B------:R-:W-:-:S05]  /*0690*/  IADD3 R11, PT, PT, -R11, -0x43300000, RZ ;  /* 0xbcd000000b0b7810 */ /* 0x000fca0007ffe1ff */
[----:B------:R-:W-:-:S03]  /*06a0*/  DFMA R2, R12, -R2, R14 ;  /* 0x800000020c02722b */ /* 0x000fc6000000000e */
[----:B------:R-:W-:-:S07]  /*06b0*/  LOP3.LUT R5, R7, R5, RZ, 0x3c, !PT ;  /* 0x0000000507057212 */ /* 0x000fce00078e3cff */
[----:B------:R-:W-:-:S04]  /*06c0*/  FSETP.NEU.AND P0, PT, |R3|, R11, PT ;  /* 0x0000000b0300720b */ /* 0x000fc80003f0d200 */
[----:B------:R-:W-:Y:S02]  /*06d0*/  FSEL R12, R6, R12, !P0 ;  /* 0x0000000c060c7208 */ /* 0x000fe40004000000 */
[----:B------:R-:W-:Y:S01]  /*06e0*/  FSEL R13, R5, R13, !P0 ;  /* 0x0000000d050d7208 */ /* 0x000fe20004000000 */
[----:B------:R-:W-:Y:S06]  /*06f0*/  BRA `(.L_x_5) ;  /* 0x0000000000547947 */ /* 0x000fec0003800000 */
.L_x_4:
[----:B------:R-:W-:-:S14]  /*0700*/  DSETP.NAN.AND P0, PT, R6, R6, PT ;  /* 0x000000060600722a */ /* 0x000fdc0003f08000 */
[----:B------:R-:W-:Y:S05]  /*0710*/  @P0 BRA `(.L_x_6) ;  /* 0x0000000000440947 */ /* 0x000fea0003800000 */
[----:B------:R-:W-:-:S14]  /*0720*/  DSETP.NAN.AND P0, PT, R4, R4, PT ;  /* 0x000000040400722a */ /* 0x000fdc0003f08000 */
[----:B------:R-:W-:Y:S05]  /*0730*/  @P0 BRA `(.L_x_7) ;  /* 0x0000000000300947 */ /* 0x000fea0003800000 */
[----:B------:R-:W-:Y:S01]  /*0740*/  ISETP.NE.AND P0, PT, R21, R20, PT ;  /* 0x000000141500720c */ /* 0x000fe20003f05270 */
[----:B------:R-:W-:Y:S02]  /*0750*/  IMAD.MOV.U32 R12, RZ, RZ, 0x0 ;  /* 0x00000000ff0c7424 */ /* 0x000fe400078e00ff */
[----:B------:R-:W-:-:S10]  /*0760*/  IMAD.MOV.U32 R13, RZ, RZ, -0x80000 ;  /* 0xfff80000ff0d7424 */ /* 0x000fd400078e00ff */
[----:B------:R-:W-:Y:S05]  /*0770*/  @!P0 BRA `(.L_x_5) ;  /* 0x0000000000348947 */ /* 0x000fea0003800000 */
[----:B------:R-:W-:Y:S02]  /*0780*/  ISETP.NE.AND P0, PT, R21, 0x7ff00000, PT ;  /* 0x7ff000001500780c */ /* 0x000fe40003f05270 */
[----:B------:R-:W-:Y:S02]  /*0790*/  LOP3.LUT R13, R7, 0x80000000, R5, 0x48, !PT ;  /* 0x80000000070d7812 */ /* 0x000fe400078e4805 */
[----:B------:R-:W-:-:S13]  /*07a0*/  ISETP.EQ.OR P0, PT, R20, RZ, !P0 ;  /* 0x000000ff1400720c */ /* 0x000fda0004702670 */
[----:B------:R-:W-:Y:S01]  /*07b0*/  @P0 LOP3.LUT R2, R13, 0x7ff00000, RZ, 0xfc, !PT ;  /* 0x7ff000000d020812 */ /* 0x000fe200078efcff */
[----:B------:R-:W-:Y:S02]  /*07c0*/  @!P0 IMAD.MOV.U32 R12, RZ, RZ, RZ ;  /* 0x000000ffff0c8224 */ /* 0x000fe400078e00ff */
[----:B------:R-:W-:Y:S02]  /*07d0*/  @P0 IMAD.MOV.U32 R12, RZ, RZ, RZ ;  /* 0x000000ffff0c0224 */ /* 0x000fe400078e00ff */
[----:B------:R-:W-:Y:S01]  /*07e0*/  @P0 IMAD.MOV.U32 R13, RZ, RZ, R2 ;  /* 0x000000ffff0d0224 */ /* 0x000fe200078e0002 */
[----:B------:R-:W-:Y:S06]  /*07f0*/  BRA `(.L_x_5) ;  /* 0x0000000000147947 */ /* 0x000fec0003800000 */
.L_x_7:
[----:B------:R-:W-:Y:S01]  /*0800*/  LOP3.LUT R13, R5, 0x80000, RZ, 0xfc, !PT ;  /* 0x00080000050d7812 */ /* 0x000fe200078efcff */
[----:B------:R-:W-:Y:S01]  /*0810*/  IMAD.MOV.U32 R12, RZ, RZ, R4 ;  /* 0x000000ffff0c7224 */ /* 0x000fe200078e0004 */
[----:B------:R-:W-:Y:S06]  /*0820*/  BRA `(.L_x_5) ;  /* 0x0000000000087947 */ /* 0x000fec0003800000 */
.L_x_6:
[----:B------:R-:W-:Y:S01]  /*0830*/  LOP3.LUT R13, R7, 0x80000, RZ, 0xfc, !PT ;  /* 0x00080000070d7812 */ /* 0x000fe200078efcff */
[----:B------:R-:W-:-:S07]  /*0840*/  IMAD.MOV.U32 R12, RZ, RZ, R6 ;  /* 0x000000ffff0c7224 */ /* 0x000fce00078e0006 */
.L_x_5:
[----:B------:R-:W-:Y:S05]  /*0850*/  BSYNC.RECONVERGENT B2 ;  /* 0x0000000000027941 */ /* 0x000fea0003800200 */
.L_x_3:
[----:B------:R-:W-:Y:S02]  /*0860*/  IMAD.MOV.U32 R11, RZ, RZ, 0x0 ;  /* 0x00000000ff0b7424 */ /* 0x000fe400078e00ff */
[----:B------:R-:W-:Y:S02]  /*0870*/  IMAD.MOV.U32 R2, RZ, RZ, R12 ;  /* 0x000000ffff027224 */ /* 0x000fe400078e000c */
[----:B------:R-:W-:Y:S01]  /*0880*/  IMAD.MOV.U32 R3, RZ, RZ, R13 ;  /* 0x000000ffff037224 */ /* 0x000fe200078e000d */
[----:B------:R-:W-:Y:S06]  /*0890*/  RET.REL.NODEC R10 `(_Z19collectCoeffsKernelPdS_Pi) ;  /* 0xfffffff40ad87950 */ /* 0x000fec0003c3ffff */
.L_x_8:
[----:B------:R-:W-:-:S00]  /*08a0*/  BRA `(.L_x_8) ;  /* 0xfffffffc00fc7947 */ /* 0x000fc0000383ffff */
[----:B------:R-:W-:-:S00]  /*08b0*/  NOP ;  /* 0x0000000000007918 */ /* 0x000fc00000000000 */
        /* <DEDUP_REMOVED lines=12> */
.L_x_16:


//--------------------- .text._Z17findSwapRowKernelPdPiS0_ --------------------------
	.section	.text._Z17findSwapRowKernelPdPiS0_,"ax",@progbits
	.align	128
        .global         _Z17findSwapRowKernelPdPiS0_
        .type           _Z17findSwapRowKernelPdPiS0_,@function
        .size           _Z17findSwapRowKernelPdPiS0_,(.L_x_18 - _Z17findSwapRowKernelPdPiS0_)
        .other          _Z17findSwapRowKernelPdPiS0_,@"STO_CUDA_ENTRY STV_DEFAULT"
_Z17findSwapRowKernelPdPiS0_:
.text._Z17findSwapRowKernelPdPiS0_:
[----:B------:R-:W-:Y:S08]  /*0000*/  LDC R1, c[0x0][0x37c] ;  /* 0x0000df00ff017b82 */ /* 0x000ff00000000800 */
[----:B------:R-:W0:Y:S01]  /*0010*/  LDC.64 R2, c[0x0][0x388] ;  /* 0x0000e200ff027b82 */ /* 0x000e220000000a00 */
[----:B------:R-:W0:Y:S02]  /*0020*/  LDCU.64 UR4, c[0x0][0x358] ;  /* 0x00006b00ff0477ac */ /* 0x000e240008000a00 */
[----:B0-----:R-:W2:Y:S01]  /*0030*/  LDG.E R0, desc[UR4][R2.64] ;  /* 0x0000000402007981 */ /* 0x001ea2000c1e1900 */
[----:B------:R-:W-:Y:S01]  /*0040*/  IMAD.MOV.U32 R7, RZ, RZ, -0x1 ;  /* 0xffffffffff077424 */ /* 0x000fe200078e00ff */
[----:B--2---:R-:W-:-:S13]  /*0050*/  ISETP.GT.AND P0, PT, R0, 0x7cf, PT ;  /* 0x000007cf0000780c */ /* 0x004fda0003f04270 */
[----:B------:R-:W-:Y:S05]  /*0060*/  @P0 BRA `(.L_x_9) ;  /* 0x0000000000340947 */ /* 0x000fea0003800000 */
[----:B------:R-:W0:Y:S01]  /*0070*/  LDC.64 R4, c[0x0][0x380] ;  /* 0x0000e000ff047b82 */ /* 0x000e220000000a00 */
[----:B------:R-:W-:-:S07]  /*0080*/  IMAD.MOV.U32 R7, RZ, RZ, R0 ;  /* 0x000000ffff077224 */ /* 0x000fce00078e0000 */
.L_x_10:
[----:B------:R-:W-:-:S04]  /*0090*/  IMAD R3, R7, 0x7d0, R0 ;  /* 0x000007d007037824 */ /* 0x000fc800078e0200 */
[----:B0-----:R-:W-:-:S06]  /*00a0*/  IMAD.WIDE R2, R3, 0x8, R4 ;  /* 0x0000000803027825 */ /* 0x001fcc00078e0204 */
[----:B------:R-:W2:Y:S01]  /*00b0*/  LDG.E.64 R2, desc[UR4][R2.64] ;  /* 0x0000000402027981 */ /* 0x000ea2000c1e1b00 */
[----:B------:R-:W-:Y:S01]  /*00c0*/  UMOV UR6, 0xa0b5ed8d ;  /* 0xa0b5ed8d00067882 */ /* 0x000fe20000000000 */
[----:B------:R-:W-:Y:S02]  /*00d0*/  UMOV UR7, 0x3eb0c6f7 ;  /* 0x3eb0c6f700077882 */ /* 0x000fe40000000000 */
[----:B--2---:R-:W-:-:S14]  /*00e0*/  DSETP.GT.AND P0, PT, |R2|, UR6, PT ;  /* 0x0000000602007e2a */ /* 0x004fdc000bf04200 */
[----:B------:R-:W-:Y:S05]  /*00f0*/  @P0 BRA `(.L_x_9) ;  /* 0x0000000000100947 */ /* 0x000fea0003800000 */
[----:B------:R-:W-:-:S04]  /*0100*/  IADD3 R7, PT, PT, R7, 0x1, RZ ;  /* 0x0000000107077810 */ /* 0x000fc80007ffe0ff */
[----:B------:R-:W-:-:S13]  /*0110*/  ISETP.NE.AND P0, PT, R7, 0x7d0, PT ;  /* 0x000007d00700780c */ /* 0x000fda0003f05270 */
[----:B------:R-:W-:Y:S05]  /*0120*/  @P0 BRA `(.L_x_10) ;  /* 0xfffffffc00d80947 */ /* 0x000fea000383ffff */
[----:B------:R-:W-:-:S07]  /*0130*/  MOV R7, 0xffffffff ;  /* 0xffffffff00077802 */ /* 0x000fce0000000f00 */
.L_x_9:
[----:B------:R-:W0:Y:S02]  /*0140*/  LDC.64 R2, c[0x0][0x390] ;  /* 0x0000e400ff027b82 */ /* 0x000e240000000a00 */
[----:B0-----:R-:W-:Y:S01]  /*0150*/  STG.E desc[UR4][R2.64], R7 ;  /* 0x0000000702007986 */ /* 0x001fe2000c101904 */
[----:B------:R-:W-:Y:S05]  /*0160*/  EXIT ;  /* 0x000000000000794d */ /* 0x000fea0003800000 */
.L_x_11:
        /* <DEDUP_REMOVED lines=9> */
.L_x_18:


//--------------------- .text._Z14swapRowsKernelPdS_S_S_ --------------------------
	.section	.text._Z14swapRowsKernelPdS_S_S_,"ax",@progbits
	.align	128
        .global         _Z14swapRowsKernelPdS_S_S_
        .type           _Z14swapRowsKernelPdS_S_S_,@function
        .size           _Z14swapRowsKernelPdS_S_S_,(.L_x_19 - _Z14swapRowsKernelPdS_S_S_)
        .other          _Z14swapRowsKernelPdS_S_S_,@"STO_CUDA_ENTRY STV_DEFAULT"
_Z14swapRowsKernelPdS_S_S_:
.text._Z14swapRowsKernelPdS_S_S_:
        /* <DEDUP_REMOVED lines=8> */
[C---:B------:R-:W-:Y:S01]  /*0080*/  ISETP.NE.AND P0, PT, R3.reuse, RZ, PT ;  /* 0x000000ff0300720c */ /* 0x040fe20003f05270 */
[----:B------:R-:W1:Y:S01]  /*0090*/  LDCU.64 UR4, c[0x0][0x358] ;  /* 0x00006b00ff0477ac */ /* 0x000e620008000a00 */
[----:B------:R-:W-:Y:S05]  /*00a0*/  BSSY.RECONVERGENT B0, `(.L_x_12) ;  /* 0x000000b000007945 */ /* 0x000fea0003800200 */
[----:B------:R-:W2:Y:S01]  /*00b0*/  LDC.64 R12, c[0x0][0x388] ;  /* 0x0000e200ff0c7b82 */ /* 0x000ea20000000a00 */
[----:B0-----:R-:W-:-:S04]  /*00c0*/  IMAD.WIDE R10, R3, 0x8, R10 ;  /* 0x00000008030a7825 */ /* 0x001fc800078e020a */
[----:B--2---:R-:W-:Y:S01]  /*00d0*/  IMAD.WIDE R12, R3, 0x8, R12 ;  /* 0x00000008030c7825 */ /* 0x004fe200078e020c */
[----:B-1----:R-:W-:Y:S06]  /*00e0*/  @P0 BRA `(.L_x_13) ;  /* 0x0000000000180947 */ /* 0x002fec0003800000 */
[----:B------:R-:W0:Y:S08]  /*00f0*/  LDC.64 R6, c[0x0][0x398] ;  /* 0x0000e600ff067b82 */ /* 0x000e300000000a00 */
[----:B------:R-:W1:Y:S01]  /*0100*/  LDC.64 R2, c[0x0][0x390] ;  /* 0x0000e400ff027b82 */ /* 0x000e620000000a00 */
[----:B0-----:R-:W2:Y:S04]  /*0110*/  LDG.E.64 R8, desc[UR4][R6.64] ;  /* 0x0000000406087981 */ /* 0x001ea8000c1e1b00 */
[----:B-1----:R-:W3:Y:S04]  /*0120*/  LDG.E.64 R4, desc[UR4][R2.64] ;  /* 0x0000000402047981 */ /* 0x002ee8000c1e1b00 */
[----:B--2---:R0:W-:Y:S04]  /*0130*/  STG.E.64 desc[UR4][R2.64], R8 ;  /* 0x0000000802007986 */ /* 0x0041e8000c101b04 */
[----:B---3--:R0:W-:Y:S02]  /*0140*/  STG.E.64 desc[UR4][R6.64], R4 ;  /* 0x0000000406007986 */ /* 0x0081e4000c101b04 */
.L_x_13:
[----:B------:R-:W-:Y:S05]  /*0150*/  BSYNC.RECONVERGENT B0 ;  /* 0x0000000000007941 */ /* 0x000fea0003800200 */
.L_x_12:
[----:B0-----:R-:W2:Y:S04]  /*0160*/  LDG.E.64 R4, desc[UR4][R12.64] ;  /* 0x000000040c047981 */ /* 0x001ea8000c1e1b00 */
[----:B------:R-:W3:Y:S04]  /*0170*/  LDG.E.64 R2, desc[UR4][R10.64] ;  /* 0x000000040a027981 */ /* 0x000ee8000c1e1b00 */
[----:B--2---:R-:W-:Y:S04]  /*0180*/  STG.E.64 desc[UR4][R10.64], R4 ;  /* 0x000000040a007986 */ /* 0x004fe8000c101b04 */
[----:B---3--:R-:W-:Y:S01]  /*0190*/  STG.E.64 desc[UR4][R12.64], R2 ;  /* 0x000000020c007986 */ /* 0x008fe2000c101b04 */
[----:B------:R-:W-:Y:S05]  /*01a0*/  EXIT ;  /* 0x000000000000794d */ /* 0x000fea0003800000 */
.L_x_14:
        /* <DEDUP_REMOVED lines=13> */
.L_x_19:


//--------------------- .text._Z11daxpyKernelPdS_S_Pi --------------------------
	.section	.text._Z11daxpyKernelPdS_S_Pi,"ax",@progbits
	.align	128
        .global         _Z11daxpyKernelPdS_S_Pi
        .type           _Z11daxpyKernelPdS_S_Pi,@function
        .size           _Z11daxpyKernelPdS_S_Pi,(.L_x_20 - _Z11daxpyKernelPdS_S_Pi)
        .other          _Z11daxpyKernelPdS_S_Pi,@"STO_CUDA_ENTRY STV_DEFAULT"
_Z11daxpyKernelPdS_S_Pi:
.text._Z11daxpyKernelPdS_S_Pi:
        /* <DEDUP_REMOVED lines=9> */
[----:B0-----:R-:W2:Y:S01]  /*0090*/  LDG.E R7, desc[UR4][R2.64] ;  /* 0x0000000402077981 */ /* 0x001ea2000c1e1900 */
[----:B------:R-:W-:-:S05]  /*00a0*/  IMAD.HI R0, R15, 0x10624dd3, RZ ;  /* 0x10624dd30f007827 */ /* 0x000fca00078e02ff */
[----:B------:R-:W-:-:S04]  /*00b0*/  SHF.R.U32.HI R5, RZ, 0x1f, R0 ;  /* 0x0000001fff057819 */ /* 0x000fc80000011600 */
[----:B------:R-:W-:-:S04]  /*00c0*/  LEA.HI.SX32 R0, R0, R5, 0x19 ;  /* 0x0000000500007211 */ /* 0x000fc800078fcaff */
[----:B--2---:R-:W-:-:S13]  /*00d0*/  ISETP.GT.AND P0, PT, R0, R7, PT ;  /* 0x000000070000720c */ /* 0x004fda0003f04270 */
[----:B------:R-:W-:Y:S05]  /*00e0*/  @!P0 EXIT ;  /* 0x000000000000894d */ /* 0x000fea0003800000 */
[----:B------:R-:W0:Y:S01]  /*00f0*/  LDC.64 R10, c[0x0][0x388] ;  /* 0x0000e200ff0a7b82 */ /* 0x000e220000000a00 */
[----:B------:R-:W-:-:S05]  /*0100*/  IADD3 R6, PT, PT, R0, -R7, RZ ;  /* 0x8000000700067210 */ /* 0x000fca0007ffe0ff */
[----:B------:R-:W-:Y:S02]  /*0110*/  IMAD R9, R6, -0x7d0, R15 ;  /* 0xfffff83006097824 */ /* 0x000fe400078e020f */
[----:B------:R-:W1:Y:S01]  /*0120*/  LDC.64 R4, c[0x0][0x380] ;  /* 0x0000e000ff047b82 */ /* 0x000e620000000a00 */
[----:B0-----:R-:W-:-:S04]  /*0130*/  IMAD.WIDE R6, R15, 0x8, R10 ;  /* 0x000000080f067825 */ /* 0x001fc800078e020a */
[----:B------:R-:W-:Y:S01]  /*0140*/  IMAD.WIDE R10, R9, 0x8, R10 ;  /* 0x00000008090a7825 */ /* 0x000fe200078e020a */
[----:B------:R-:W2:Y:S03]  /*0150*/  LDG.E.64 R12, desc[UR4][R6.64] ;  /* 0x00000004060c7981 */ /* 0x000ea6000c1e1b00 */
[----:B-1----:R-:W-:Y:S02]  /*0160*/  IMAD.WIDE R4, R0, 0x8, R4 ;  /* 0x0000000800047825 */ /* 0x002fe400078e0204 */
[----:B------:R-:W2:Y:S04]  /*0170*/  LDG.E.64 R10, desc[UR4][R10.64] ;  /* 0x000000040a0a7981 */ /* 0x000ea8000c1e1b00 */
[----:B------:R-:W2:Y:S01]  /*0180*/  LDG.E.64 R8, desc[UR4][R4.64] ;  /* 0x0000000404087981 */ /* 0x000ea2000c1e1b00 */
[----:B------:R-:W-:-:S05]  /*0190*/  HFMA2 R14, -RZ, RZ, 0.0269927978515625, 39584 ;  /* 0x26e978d5ff0e7431 */ /* 0x000fca00000001ff */
[----:B------:R-:W-:-:S05]  /*01a0*/  IMAD R15, R15, R14, 0x10624d0 ;  /* 0x010624d00f0f7424 */ /* 0x000fca00078e020e */
[----:B------:R-:W-:-:S04]  /*01b0*/  SHF.L.W.U32.HI R15, R15, 0x1c, R15 ;  /* 0x0000001c0f0f7819 */ /* 0x000fc80000010e0f */
[----:B------:R-:W-:Y:S01]  /*01c0*/  ISETP.GT.U32.AND P0, PT, R15, 0x20c49a, PT ;  /* 0x0020c49a0f00780c */ /* 0x000fe20003f04070 */
[----:B--2---:R-:W-:-:S07]  /*01d0*/  DFMA R8, -R8, R10, R12 ;  /* 0x0000000a0808722b */ /* 0x004fce000000010c */
[----:B------:R0:W-:Y:S05]  /*01e0*/  STG.E.64 desc[UR4][R6.64], R8 ;  /* 0x0000000806007986 */ /* 0x0001ea000c101b04 */
[----:B------:R-:W-:Y:S05]  /*01f0*/  @P0 EXIT ;  /* 0x000000000000094d */ /* 0x000fea0003800000 */
[----:B0-----:R-:W2:Y:S01]  /*0200*/  LDG.E R7, desc[UR4][R2.64] ;  /* 0x0000000402077981 */ /* 0x001ea2000c1e1900 */
[----:B------:R-:W2:Y:S03]  /*0210*/  LDC.64 R8, c[0x0][0x390] ;  /* 0x0000e400ff087b82 */ /* 0x000ea60000000a00 */
[----:B------:R-:W3:Y:S01]  /*0220*/  LDG.E.64 R4, desc[UR4][R4.64] ;  /* 0x0000000404047981 */ /* 0x000ee2000c1e1b00 */
[----:B--2---:R-:W-:-:S04]  /*0230*/  IMAD.WIDE R6, R7, 0x8, R8 ;  /* 0x0000000807067825 */ /* 0x004fc800078e0208 */
[----:B------:R-:W-:Y:S02]  /*0240*/  IMAD.WIDE R8, R0, 0x8, R8 ;  /* 0x0000000800087825 */ /* 0x000fe400078e0208 */
[----:B------:R-:W3:Y:S04]  /*0250*/  LDG.E.64 R6, desc[UR4][R6.64] ;  /* 0x0000000406067981 */ /* 0x000ee8000c1e1b00 */
[----:B------:R-:W3:Y:S02]  /*0260*/  LDG.E.64 R10, desc[UR4][R8.64] ;  /* 0x00000004080a7981 */ /* 0x000ee4000c1e1b00 */
[----:B---3--:R-:W-:-:S07]  /*0270*/  DFMA R10, -R4, R6, R10 ;  /* 0x00000006040a722b */ /* 0x008fce000000010a */
[----:B------:R-:W-:Y:S01]  /*0280*/  STG.E.64 desc[UR4][R8.64], R10 ;  /* 0x0000000a08007986 */ /* 0x000fe2000c101b04 */
[----:B------:R-:W-:Y:S05]  /*0290*/  EXIT ;  /* 0x000000000000794d */ /* 0x000fea0003800000 */
.L_x_15:
        /* <DEDUP_REMOVED lines=14> */
.L_x_20:


//--------------------- .nv.shared.reserved.0     --------------------------
	.section	.nv.shared.reserved.0,"aw",@nobits
	.weak		__nv_reservedSMEM_offset_0_alias
	.size		__nv_reservedSMEM_offset_0_alias, 0, 64
	.other		__nv_reservedSMEM_offset_0_alias,@"STO_CUDA_RESERVED_SHARED STV_DEFAULT"
__nv_reservedSMEM_offset_0_alias:
	.zero		0
	.zero		64


//--------------------- .nv.constant0._Z19collectCoeffsKernelPdS_Pi --------------------------
	.section	.nv.constant0._Z19collectCoeffsKernelPdS_Pi,"a",@progbits
	.sectionflags	@""
	.align	4
.nv.constant0._Z19collectCoeffsKernelPdS_Pi:
	.zero		920


//--------------------- .nv.constant0._Z17findSwapRowKernelPdPiS0_ --------------------------
	.section	.nv.constant0._Z17findSwapRowKernelPdPiS0_,"a",@progbits
	.sectionflags	@""
	.align	4
.nv.constant0._Z17findSwapRowKernelPdPiS0_:
	.zero		920


//--------------------- .nv.constant0._Z14swapRowsKernelPdS_S_S_ --------------------------
	.section	.nv.constant0._Z14swapRowsKernelPdS_S_S_,"a",@progbits
	.sectionflags	@""
	.align	4
.nv.constant0._Z14swapRowsKernelPdS_S_S_:
	.zero		928


//--------------------- .nv.constant0._Z11daxpyKernelPdS_S_Pi --------------------------
	.section	.nv.constant0._Z11daxpyKernelPdS_S_Pi,"a",@progbits
	.sectionflags	@""
	.align	4
.nv.constant0._Z11daxpyKernelPdS_S_Pi:
	.zero		928


//--------------------- SYMBOLS --------------------------

	.type		.nv.reservedSmem.offset0,@object
	.size		.nv.reservedSmem.offset0,0x4
